//
// Generated by NVIDIA NVVM Compiler
//
// Compiler Build ID: CL-36424714
// Cuda compilation tools, release 13.0, V13.0.88
// Based on NVVM 20.0.0
//

.version 9.0
.target sm_100
.address_size 64

	// .globl	_Z11scan_coarsePiS_i
// _ZZ11scan_coarsePiS_iE11smem_buffer has been demoted
// _ZZ11scan_coarsePiS_iE13scan_buffer_1 has been demoted
// _ZZ11scan_coarsePiS_iE13scan_buffer_2 has been demoted

.visible .entry _Z11scan_coarsePiS_i(
	.param .u64 .ptr .align 1 _Z11scan_coarsePiS_i_param_0,
	.param .u64 .ptr .align 1 _Z11scan_coarsePiS_i_param_1,
	.param .u32 _Z11scan_coarsePiS_i_param_2
)
{
	.reg .pred 	%p<41>;
	.reg .b32 	%r<148>;
	.reg .b64 	%rd<23>;
	// demoted variable
	.shared .align 4 .b8 _ZZ11scan_coarsePiS_iE11smem_buffer[4096];
	// demoted variable
	.shared .align 4 .b8 _ZZ11scan_coarsePiS_iE13scan_buffer_1[512];
	// demoted variable
	.shared .align 4 .b8 _ZZ11scan_coarsePiS_iE13scan_buffer_2[512];
	ld.param.u64 	%rd4, [_Z11scan_coarsePiS_i_param_0];
	ld.param.u64 	%rd3, [_Z11scan_coarsePiS_i_param_1];
	ld.param.u32 	%r52, [_Z11scan_coarsePiS_i_param_2];
	cvta.to.global.u64 	%rd1, %rd4;
	mov.u32 	%r54, %ctaid.x;
	mov.u32 	%r55, %ntid.x;
	mul.lo.s32 	%r56, %r55, %r54;
	shl.b32 	%r1, %r56, 3;
	mov.u32 	%r2, %tid.x;
	add.s32 	%r57, %r2, %r1;
	add.s32 	%r3, %r57, -1;
	setp.ge.s32 	%p1, %r3, %r52;
	setp.lt.s32 	%p2, %r3, 0;
	mov.b32 	%r133, 0;
	or.pred  	%p3, %p1, %p2;
	@%p3 bra 	$L__BB0_2;
	mul.wide.u32 	%rd5, %r3, 4;
	add.s64 	%rd6, %rd1, %rd5;
	ld.global.u32 	%r133, [%rd6];
$L__BB0_2:
	shl.b32 	%r59, %r2, 2;
	mov.u32 	%r60, _ZZ11scan_coarsePiS_iE11smem_buffer;
	add.s32 	%r6, %r60, %r59;
	st.shared.u32 	[%r6], %r133;
	add.s32 	%r7, %r3, 128;
	setp.ge.s32 	%p4, %r7, %r52;
	setp.lt.s32 	%p5, %r7, 0;
	mov.b32 	%r134, 0;
	or.pred  	%p6, %p4, %p5;
	@%p6 bra 	$L__BB0_4;
	mul.wide.u32 	%rd7, %r7, 4;
	add.s64 	%rd8, %rd1, %rd7;
	ld.global.u32 	%r134, [%rd8];
$L__BB0_4:
	st.shared.u32 	[%r6+512], %r134;
	add.s32 	%r10, %r3, 256;
	setp.ge.s32 	%p7, %r10, %r52;
	setp.lt.s32 	%p8, %r10, 0;
	mov.b32 	%r135, 0;
	or.pred  	%p9, %p7, %p8;
	@%p9 bra 	$L__BB0_6;
	mul.wide.u32 	%rd9, %r10, 4;
	add.s64 	%rd10, %rd1, %rd9;
	ld.global.u32 	%r135, [%rd10];
$L__BB0_6:
	st.shared.u32 	[%r6+1024], %r135;
	add.s32 	%r13, %r3, 384;
	setp.ge.s32 	%p10, %r13, %r52;
	setp.lt.s32 	%p11, %r13, 0;
	mov.b32 	%r136, 0;
	or.pred  	%p12, %p10, %p11;
	@%p12 bra 	$L__BB0_8;
	mul.wide.u32 	%rd11, %r13, 4;
	add.s64 	%rd12, %rd1, %rd11;
	ld.global.u32 	%r136, [%rd12];
$L__BB0_8:
	st.shared.u32 	[%r6+1536], %r136;
	add.s32 	%r16, %r3, 512;
	setp.ge.s32 	%p13, %r16, %r52;
	setp.lt.s32 	%p14, %r16, 0;
	mov.b32 	%r137, 0;
	or.pred  	%p15, %p13, %p14;
	@%p15 bra 	$L__BB0_10;
	mul.wide.u32 	%rd13, %r16, 4;
	add.s64 	%rd14, %rd1, %rd13;
	ld.global.u32 	%r137, [%rd14];
$L__BB0_10:
	st.shared.u32 	[%r6+2048], %r137;
	add.s32 	%r19, %r3, 640;
	setp.ge.s32 	%p16, %r19, %r52;
	setp.lt.s32 	%p17, %r19, 0;
	mov.b32 	%r138, 0;
	or.pred  	%p18, %p16, %p17;
	@%p18 bra 	$L__BB0_12;
	mul.wide.u32 	%rd15, %r19, 4;
	add.s64 	%rd16, %rd1, %rd15;
	ld.global.u32 	%r138, [%rd16];
$L__BB0_12:
	st.shared.u32 	[%r6+2560], %r138;
	add.s32 	%r22, %r3, 768;
	setp.ge.s32 	%p19, %r22, %r52;
	setp.lt.s32 	%p20, %r22, 0;
	mov.b32 	%r139, 0;
	or.pred  	%p21, %p19, %p20;
	@%p21 bra 	$L__BB0_14;
	mul.wide.u32 	%rd17, %r22, 4;
	add.s64 	%rd18, %rd1, %rd17;
	ld.global.u32 	%r139, [%rd18];
$L__BB0_14:
	st.shared.u32 	[%r6+3072], %r139;
	add.s32 	%r25, %r3, 896;
	setp.ge.s32 	%p22, %r25, %r52;
	setp.lt.s32 	%p23, %r25, 0;
	mov.b32 	%r140, 0;
	or.pred  	%p24, %p22, %p23;
	@%p24 bra 	$L__BB0_16;
	mul.wide.u32 	%rd19, %r25, 4;
	add.s64 	%rd20, %rd1, %rd19;
	ld.global.u32 	%r140, [%rd20];
$L__BB0_16:
	st.shared.u32 	[%r6+3584], %r140;
	bar.sync 	0;
	mad.lo.s32 	%r28, %r2, 28, %r6;
	ld.shared.u32 	%r67, [%r28];
	ld.shared.u32 	%r68, [%r28+4];
	add.s32 	%r69, %r68, %r67;
	st.shared.u32 	[%r28+4], %r69;
	ld.shared.u32 	%r70, [%r28+8];
	add.s32 	%r71, %r70, %r69;
	st.shared.u32 	[%r28+8], %r71;
	ld.shared.u32 	%r72, [%r28+12];
	add.s32 	%r73, %r72, %r71;
	st.shared.u32 	[%r28+12], %r73;
	ld.shared.u32 	%r74, [%r28+16];
	add.s32 	%r75, %r74, %r73;
	st.shared.u32 	[%r28+16], %r75;
	ld.shared.u32 	%r76, [%r28+20];
	add.s32 	%r77, %r76, %r75;
	st.shared.u32 	[%r28+20], %r77;
	ld.shared.u32 	%r78, [%r28+24];
	add.s32 	%r79, %r78, %r77;
	st.shared.u32 	[%r28+24], %r79;
	ld.shared.u32 	%r80, [%r28+28];
	add.s32 	%r81, %r80, %r79;
	st.shared.u32 	[%r28+28], %r81;
	mov.u32 	%r83, _ZZ11scan_coarsePiS_iE13scan_buffer_1;
	add.s32 	%r29, %r83, %r59;
	st.shared.u32 	[%r29], %r81;
	bar.sync 	0;
	setp.eq.s32 	%p25, %r2, 0;
	@%p25 bra 	$L__BB0_18;
	ld.shared.u32 	%r84, [%r29];
	ld.shared.u32 	%r85, [%r29+-4];
	add.s32 	%r141, %r85, %r84;
	bra.uni 	$L__BB0_19;
$L__BB0_18:
	ld.shared.u32 	%r141, [_ZZ11scan_coarsePiS_iE13scan_buffer_1];
$L__BB0_19:
	mov.u32 	%r87, _ZZ11scan_coarsePiS_iE13scan_buffer_2;
	add.s32 	%r33, %r87, %r59;
	st.shared.u32 	[%r33], %r141;
	bar.sync 	0;
	setp.lt.u32 	%p26, %r2, 2;
	@%p26 bra 	$L__BB0_21;
	ld.shared.u32 	%r88, [%r33];
	ld.shared.u32 	%r89, [%r33+-8];
	add.s32 	%r142, %r89, %r88;
	bra.uni 	$L__BB0_22;
$L__BB0_21:
	ld.shared.u32 	%r142, [%r33];
$L__BB0_22:
	st.shared.u32 	[%r29], %r142;
	bar.sync 	0;
	setp.lt.u32 	%p27, %r2, 4;
	@%p27 bra 	$L__BB0_24;
	ld.shared.u32 	%r90, [%r29];
	ld.shared.u32 	%r91, [%r29+-16];
	add.s32 	%r143, %r91, %r90;
	bra.uni 	$L__BB0_25;
$L__BB0_24:
	ld.shared.u32 	%r143, [%r29];
$L__BB0_25:
	st.shared.u32 	[%r33], %r143;
	bar.sync 	0;
	setp.lt.u32 	%p28, %r2, 8;
	@%p28 bra 	$L__BB0_27;
	ld.shared.u32 	%r92, [%r33];
	ld.shared.u32 	%r93, [%r33+-32];
	add.s32 	%r144, %r93, %r92;
	bra.uni 	$L__BB0_28;
$L__BB0_27:
	ld.shared.u32 	%r144, [%r33];
$L__BB0_28:
	st.shared.u32 	[%r29], %r144;
	bar.sync 	0;
	setp.lt.u32 	%p29, %r2, 16;
	@%p29 bra 	$L__BB0_30;
	ld.shared.u32 	%r94, [%r29];
	ld.shared.u32 	%r95, [%r29+-64];
	add.s32 	%r145, %r95, %r94;
	bra.uni 	$L__BB0_31;
$L__BB0_30:
	ld.shared.u32 	%r145, [%r29];
$L__BB0_31:
	st.shared.u32 	[%r33], %r145;
	bar.sync 	0;
	setp.lt.u32 	%p30, %r2, 32;
	@%p30 bra 	$L__BB0_33;
	ld.shared.u32 	%r96, [%r33];
	ld.shared.u32 	%r97, [%r33+-128];
	add.s32 	%r146, %r97, %r96;
	bra.uni 	$L__BB0_34;
$L__BB0_33:
	ld.shared.u32 	%r146, [%r33];
$L__BB0_34:
	st.shared.u32 	[%r29], %r146;
	bar.sync 	0;
	setp.lt.u32 	%p31, %r2, 64;
	@%p31 bra 	$L__BB0_36;
	ld.shared.u32 	%r98, [%r29];
	ld.shared.u32 	%r99, [%r29+-256];
	add.s32 	%r147, %r99, %r98;
	bra.uni 	$L__BB0_37;
$L__BB0_36:
	ld.shared.u32 	%r147, [%r29];
$L__BB0_37:
	setp.eq.s32 	%p32, %r2, 0;
	st.shared.u32 	[%r33], %r147;
	bar.sync 	0;
	@%p32 bra 	$L__BB0_39;
	ld.shared.u32 	%r100, [%r33+-4];
	ld.shared.u32 	%r101, [%r28];
	add.s32 	%r102, %r101, %r100;
	st.shared.u32 	[%r28], %r102;
	ld.shared.u32 	%r103, [%r28+4];
	add.s32 	%r104, %r103, %r100;
	st.shared.u32 	[%r28+4], %r104;
	ld.shared.u32 	%r105, [%r28+8];
	add.s32 	%r106, %r105, %r100;
	st.shared.u32 	[%r28+8], %r106;
	ld.shared.u32 	%r107, [%r28+12];
	add.s32 	%r108, %r107, %r100;
	st.shared.u32 	[%r28+12], %r108;
	ld.shared.u32 	%r109, [%r28+16];
	add.s32 	%r110, %r109, %r100;
	st.shared.u32 	[%r28+16], %r110;
	ld.shared.u32 	%r111, [%r28+20];
	add.s32 	%r112, %r111, %r100;
	st.shared.u32 	[%r28+20], %r112;
	ld.shared.u32 	%r113, [%r28+24];
	add.s32 	%r114, %r113, %r100;
	st.shared.u32 	[%r28+24], %r114;
	ld.shared.u32 	%r115, [%r28+28];
	add.s32 	%r116, %r115, %r100;
	st.shared.u32 	[%r28+28], %r116;
$L__BB0_39:
	bar.sync 	0;
	setp.ge.s32 	%p33, %r57, %r52;
	cvta.to.global.u64 	%rd21, %rd3;
	mul.wide.s32 	%rd22, %r57, 4;
	add.s64 	%rd2, %rd21, %rd22;
	@%p33 bra 	$L__BB0_41;
	ld.shared.u32 	%r118, [%r6];
	st.global.u32 	[%rd2], %r118;
$L__BB0_41:
	add.s32 	%r119, %r3, 129;
	setp.ge.s32 	%p34, %r119, %r52;
	@%p34 bra 	$L__BB0_43;
	ld.shared.u32 	%r120, [%r6+512];
	st.global.u32 	[%rd2+512], %r120;
$L__BB0_43:
	add.s32 	%r121, %r3, 257;
	setp.ge.s32 	%p35, %r121, %r52;
	@%p35 bra 	$L__BB0_45;
	ld.shared.u32 	%r122, [%r6+1024];
	st.global.u32 	[%rd2+1024], %r122;
$L__BB0_45:
	add.s32 	%r123, %r3, 385;
	setp.ge.s32 	%p36, %r123, %r52;
	@%p36 bra 	$L__BB0_47;
	ld.shared.u32 	%r124, [%r6+1536];
	st.global.u32 	[%rd2+1536], %r124;
$L__BB0_47:
	add.s32 	%r125, %r3, 513;
	setp.ge.s32 	%p37, %r125, %r52;
	@%p37 bra 	$L__BB0_49;
	ld.shared.u32 	%r126, [%r6+2048];
	st.global.u32 	[%rd2+2048], %r126;
$L__BB0_49:
	add.s32 	%r127, %r3, 641;
	setp.ge.s32 	%p38, %r127, %r52;
	@%p38 bra 	$L__BB0_51;
	ld.shared.u32 	%r128, [%r6+2560];
	st.global.u32 	[%rd2+2560], %r128;
$L__BB0_51:
	add.s32 	%r129, %r3, 769;
	setp.ge.s32 	%p39, %r129, %r52;
	@%p39 bra 	$L__BB0_53;
	ld.shared.u32 	%r130, [%r6+3072];
	st.global.u32 	[%rd2+3072], %r130;
$L__BB0_53:
	add.s32 	%r131, %r3, 897;
	setp.ge.s32 	%p40, %r131, %r52;
	@%p40 bra 	$L__BB0_55;
	ld.shared.u32 	%r132, [%r6+3584];
	st.global.u32 	[%rd2+3584], %r132;
$L__BB0_55:
	ret;

}


// ===== COMPILED SASS (sm_100) =====

	.target	sm_100

	.elftype	@"ET_EXEC"


//--------------------- .note.nv.tkinfo           --------------------------
	.section	.note.nv.tkinfo,"",@"SHT_NOTE"
	.sectionflags	@"SHF_NOTE_NV_TKINFO"
	.tkinfo
        /*0018*/ 	.word	0x00000002
        /*0030*/ 	.string	""
        /*0030*/ 	.string	"ptxas"
        /*0030*/ 	.string	"Cuda compilation tools, release 13.0, V13.0.88"
        /*0030*/ 	.string	"Build cuda_13.0.r13.0/compiler.36424714_0"
        /*0030*/ 	.string	"-arch sm_100 -m 64 "



//--------------------- .note.nv.cuinfo           --------------------------
	.section	.note.nv.cuinfo,"",@"SHT_NOTE"
	.sectionflags	@"SHF_NOTE_NV_CUINFO"
        /*0018*/ 	.short	0x0002
        /*001a*/ 	.short	0x0064
        /*001c*/ 	.short	0x0082
	.zero		2


//--------------------- .nv.info                  --------------------------
	.section	.nv.info,"",@"SHT_CUDA_INFO"
	.align	4


	//----- nvinfo : EIATTR_REGCOUNT
	.align		4
        /*0000*/ 	.byte	0x04, 0x2f
        /*0002*/ 	.short	(.L_1 - .L_0)
	.align		4
.L_0:
        /*0004*/ 	.word	index@(_Z11scan_coarsePiS_i)
        /*0008*/ 	.word	0x00000020


	//----- nvinfo : EIATTR_FRAME_SIZE
	.align		4
.L_1:
        /*000c*/ 	.byte	0x04, 0x11
        /*000e*/ 	.short	(.L_3 - .L_2)
	.align		4
.L_2:
        /*0010*/ 	.word	index@(_Z11scan_coarsePiS_i)
        /*0014*/ 	.word	0x00000000


	//----- nvinfo : EIATTR_MIN_STACK_SIZE
	.align		4
.L_3:
        /*0018*/ 	.byte	0x04, 0x12
        /*001a*/ 	.short	(.L_5 - .L_4)
	.align		4
.L_4:
        /*001c*/ 	.word	index@(_Z11scan_coarsePiS_i)
        /*0020*/ 	.word	0x00000000
.L_5:


//--------------------- .nv.compat                --------------------------
	.section	.nv.compat,"",@"SHT_CUDA_COMPAT_INFO"
	.align	4
        /*0000*/ 	.byte	0x02, 0x09, 0x00, 0x00, 0x02, 0x02, 0x01, 0x00, 0x02, 0x05, 0x05, 0x00, 0x03, 0x07, 0x01, 0x01
        /*0010*/ 	.byte	0x02, 0x03, 0x00, 0x00, 0x02, 0x06, 0x01, 0x00, 0x04, 0x0b, 0x08, 0x00, 0x09, 0x00, 0x00, 0x00
        /*0020*/ 	.byte	0x00, 0x00, 0x00, 0x00


//--------------------- .nv.info._Z11scan_coarsePiS_i --------------------------
	.section	.nv.info._Z11scan_coarsePiS_i,"",@"SHT_CUDA_INFO"
	.sectionflags	@""
	.align	4


	//----- nvinfo : EIATTR_CUDA_API_VERSION
	.align		4
        /*0000*/ 	.byte	0x04, 0x37
        /*0002*/ 	.short	(.L_7 - .L_6)
.L_6:
        /*0004*/ 	.word	0x00000082


	//----- nvinfo : EIATTR_KPARAM_INFO
	.align		4
.L_7:
        /*0008*/ 	.byte	0x04, 0x17
        /*000a*/ 	.short	(.L_9 - .L_8)
.L_8:
        /*000c*/ 	.word	0x00000000
        /*0010*/ 	.short	0x0002
        /*0012*/ 	.short	0x0010
        /*0014*/ 	.byte	0x00, 0xf0, 0x11, 0x00


	//----- nvinfo : EIATTR_KPARAM_INFO
	.align		4
.L_9:
        /*0018*/ 	.byte	0x04, 0x17
        /*001a*/ 	.short	(.L_11 - .L_10)
.L_10:
        /*001c*/ 	.word	0x00000000
        /*0020*/ 	.short	0x0001
        /*0022*/ 	.short	0x0008
        /*0024*/ 	.byte	0x00, 0xf5, 0x21, 0x00


	//----- nvinfo : EIATTR_KPARAM_INFO
	.align		4
.L_11:
        /*0028*/ 	.byte	0x04, 0x17
        /*002a*/ 	.short	(.L_13 - .L_12)
.L_12:
        /*002c*/ 	.word	0x00000000
        /*0030*/ 	.short	0x0000
        /*0032*/ 	.short	0x0000
        /*0034*/ 	.byte	0x00, 0xf5, 0x21, 0x00


	//----- nvinfo : EIATTR_SPARSE_MMA_MASK
	.align		4
.L_13:
        /*0038*/ 	.byte	0x03, 0x50
        /*003a*/ 	.short	0x0000


	//----- nvinfo : EIATTR_MAXREG_COUNT
	.align		4
        /*003c*/ 	.byte	0x03, 0x1b
        /*003e*/ 	.short	0x00ff


	//----- nvinfo : EIATTR_NUM_BARRIERS
	.align		4
        /*0040*/ 	.byte	0x02, 0x4c
        /*0042*/ 	.byte	0x01
	.zero		1


	//----- nvinfo : EIATTR_MERCURY_ISA_VERSION
	.align		4
        /*0044*/ 	.byte	0x03, 0x5f
        /*0046*/ 	.short	0x0101


	//----- nvinfo : EIATTR_VRC_CTA_INIT_COUNT
	.align		4
        /*0048*/ 	.byte	0x02, 0x4a
	.zero		1
	.zero		1


	//----- nvinfo : EIATTR_EXIT_INSTR_OFFSETS
	.align		4
        /*004c*/ 	.byte	0x04, 0x1c
        /*004e*/ 	.short	(.L_15 - .L_14)


	//   ....[0]....
.L_14:
        /*0050*/ 	.word	0x00000dd0


	//   ....[1]....
        /*0054*/ 	.word	0x00000e00


	//----- nvinfo : EIATTR_CRS_STACK_SIZE
	.align		4
.L_15:
        /*0058*/ 	.byte	0x04, 0x1e
        /*005a*/ 	.short	(.L_17 - .L_16)
.L_16:
        /*005c*/ 	.word	0x00000000


	//----- nvinfo : EIATTR_CBANK_PARAM_SIZE
	.align		4
.L_17:
        /*0060*/ 	.byte	0x03, 0x19
        /*0062*/ 	.short	0x0014


	//----- nvinfo : EIATTR_PARAM_CBANK
	.align		4
        /*0064*/ 	.byte	0x04, 0x0a
        /*0066*/ 	.short	(.L_19 - .L_18)
	.align		4
.L_18:
        /*0068*/ 	.word	index@(.nv.constant0._Z11scan_coarsePiS_i)
        /*006c*/ 	.short	0x0380
        /*006e*/ 	.short	0x0014


	//----- nvinfo : EIATTR_SW_WAR
	.align		4
.L_19:
        /*0070*/ 	.byte	0x04, 0x36
        /*0072*/ 	.short	(.L_21 - .L_20)
.L_20:
        /*0074*/ 	.word	0x00000008
.L_21:


//--------------------- .nv.callgraph             --------------------------
	.section	.nv.callgraph,"",@"SHT_CUDA_CALLGRAPH"
	.align	4
	.sectionentsize	8
	.align		4
        /*0000*/ 	.word	0x00000000
	.align		4
        /*0004*/ 	.word	0xffffffff
	.align		4
        /*0008*/ 	.word	0x00000000
	.align		4
        /*000c*/ 	.word	0xfffffffe
	.align		4
        /*0010*/ 	.word	0x00000000
	.align		4
        /*0014*/ 	.word	0xfffffffd
	.align		4
        /*0018*/ 	.word	0x00000000
	.align		4
        /*001c*/ 	.word	0xfffffffc


//--------------------- .text._Z11scan_coarsePiS_i --------------------------
	.section	.text._Z11scan_coarsePiS_i,"ax",@progbits
	.align	128
        .global         _Z11scan_coarsePiS_i
        .type           _Z11scan_coarsePiS_i,@function
        .size           _Z11scan_coarsePiS_i,(.L_x_3 - _Z11scan_coarsePiS_i)
        .other          _Z11scan_coarsePiS_i,@"STO_CUDA_ENTRY STV_DEFAULT"
_Z11scan_coarsePiS_i:
.text._Z11scan_coarsePiS_i:
[----:B------:R-:W-:Y:S01]  /*0000*/  LDC R1, c[0x0][0x37c] ;  /* 0x0000df00ff017b82 */ /* 0x000fe20000000800 */
[----:B------:R-:W0:Y:S07]  /*0010*/  S2R R18, SR_TID.X ;  /* 0x0000000000127919 */ /* 0x000e2e0000002100 */
[----:B------:R-:W1:Y:S01]  /*0020*/  S2UR UR4, SR_CTAID.X ;  /* 0x00000000000479c3 */ /* 0x000e620000002500 */
[----:B------:R-:W2:Y:S01]  /*0030*/  LDCU UR10, c[0x0][0x390] ;  /* 0x00007200ff0a77ac */ /* 0x000ea20008000800 */
[----:B------:R-:W-:Y:S01]  /*0040*/  IMAD.MOV.U32 R16, RZ, RZ, RZ ;  /* 0x000000ffff107224 */ /* 0x000fe200078e00ff */
[----:B------:R-:W3:Y:S05]  /*0050*/  LDCU.64 UR8, c[0x0][0x358] ;  /* 0x00006b00ff0877ac */ /* 0x000eea0008000a00 */
[----:B------:R-:W1:Y:S02]  /*0060*/  LDC R3, c[0x0][0x360] ;  /* 0x0000d800ff037b82 */ /* 0x000e640000000800 */
[----:B-1----:R-:W-:-:S04]  /*0070*/  IMAD R3, R3, UR4, RZ ;  /* 0x0000000403037c24 */ /* 0x002fc8000f8e02ff */
[----:B0-----:R-:W-:-:S04]  /*0080*/  IMAD R0, R3, 0x8, R18 ;  /* 0x0000000803007824 */ /* 0x001fc800078e0212 */
[C---:B------:R-:W-:Y:S01]  /*0090*/  VIADD R5, R0.reuse, 0xffffffff ;  /* 0xffffffff00057836 */ /* 0x040fe20000000000 */
[C---:B------:R-:W-:Y:S01]  /*00a0*/  IADD3 R27, PT, PT, R0.reuse, 0xff, RZ ;  /* 0x000000ff001b7810 */ /* 0x040fe20007ffe0ff */
[C---:B------:R-:W-:Y:S01]  /*00b0*/  VIADD R17, R0.reuse, 0x37f ;  /* 0x0000037f00117836 */ /* 0x040fe20000000000 */
[C---:B------:R-:W-:Y:S01]  /*00c0*/  IADD3 R19, PT, PT, R0.reuse, 0x2ff, RZ ;  /* 0x000002ff00137810 */ /* 0x040fe20007ffe0ff */
[----:B------:R-:W-:Y:S01]  /*00d0*/  VIADD R25, R0, 0x7f ;  /* 0x0000007f00197836 */ /* 0x000fe20000000000 */
[----:B------:R-:W-:-:S04]  /*00e0*/  ISETP.GE.AND P0, PT, R5, RZ, PT ;  /* 0x000000ff0500720c */ /* 0x000fc80003f06270 */
[----:B--2---:R-:W-:-:S13]  /*00f0*/  ISETP.GE.OR P0, PT, R5, UR10, !P0 ;  /* 0x0000000a05007c0c */ /* 0x004fda000c706670 */
[----:B------:R-:W0:Y:S01]  /*0100*/  @!P0 LDC.64 R2, c[0x0][0x380] ;  /* 0x0000e000ff028b82 */ /* 0x000e220000000a00 */
[C---:B------:R-:W-:Y:S02]  /*0110*/  VIADD R29, R0.reuse, 0x17f ;  /* 0x0000017f001d7836 */ /* 0x040fe40000000000 */
[C---:B------:R-:W-:Y:S02]  /*0120*/  VIADD R23, R0.reuse, 0x1ff ;  /* 0x000001ff00177836 */ /* 0x040fe40000000000 */
[----:B------:R-:W-:Y:S01]  /*0130*/  VIADD R21, R0, 0x27f ;  /* 0x0000027f00157836 */ /* 0x000fe20000000000 */
[----:B------:R-:W-:Y:S02]  /*0140*/  ISETP.GE.AND P4, PT, R27, RZ, PT ;  /* 0x000000ff1b00720c */ /* 0x000fe40003f86270 */
[----:B------:R-:W-:Y:S02]  /*0150*/  ISETP.GE.AND P6, PT, R19, RZ, PT ;  /* 0x000000ff1300720c */ /* 0x000fe40003fc6270 */
[----:B------:R-:W-:-:S02]  /*0160*/  ISETP.GE.AND P5, PT, R17, RZ, PT ;  /* 0x000000ff1100720c */ /* 0x000fc40003fa6270 */
[----:B------:R-:W-:Y:S02]  /*0170*/  ISETP.GE.AND P3, PT, R29, RZ, PT ;  /* 0x000000ff1d00720c */ /* 0x000fe40003f66270 */
[----:B------:R-:W-:Y:S02]  /*0180*/  ISETP.GE.AND P2, PT, R23, RZ, PT ;  /* 0x000000ff1700720c */ /* 0x000fe40003f46270 */
[----:B------:R-:W-:Y:S01]  /*0190*/  ISETP.GE.AND P1, PT, R21, RZ, PT ;  /* 0x000000ff1500720c */ /* 0x000fe20003f26270 */
[----:B0-----:R-:W-:Y:S01]  /*01a0*/  @!P0 IMAD.WIDE.U32 R2, R5, 0x4, R2 ;  /* 0x0000000405028825 */ /* 0x001fe200078e0002 */
[----:B------:R-:W-:-:S04]  /*01b0*/  ISETP.GE.OR P4, PT, R27, UR10, !P4 ;  /* 0x0000000a1b007c0c */ /* 0x000fc8000e786670 */
[----:B---3--:R0:W2:Y:S01]  /*01c0*/  @!P0 LDG.E R16, desc[UR8][R2.64] ;  /* 0x0000000802108981 */ /* 0x0080a2000c1e1900 */
[----:B------:R-:W-:Y:S01]  /*01d0*/  ISETP.GE.AND P0, PT, R25, RZ, PT ;  /* 0x000000ff1900720c */ /* 0x000fe20003f06270 */
[----:B------:R-:W-:Y:S01]  /*01e0*/  HFMA2 R20, -RZ, RZ, 0, 0 ;  /* 0x00000000ff147431 */ /* 0x000fe200000001ff */
[----:B------:R-:W-:Y:S01]  /*01f0*/  ISETP.GE.OR P6, PT, R19, UR10, !P6 ;  /* 0x0000000a13007c0c */ /* 0x000fe2000f7c6670 */
[----:B------:R-:W-:Y:S01]  /*0200*/  IMAD.MOV.U32 R24, RZ, RZ, RZ ;  /* 0x000000ffff187224 */ /* 0x000fe200078e00ff */
[----:B------:R-:W-:Y:S01]  /*0210*/  ISETP.GE.OR P5, PT, R17, UR10, !P5 ;  /* 0x0000000a11007c0c */ /* 0x000fe2000efa6670 */
[----:B------:R-:W-:Y:S01]  /*0220*/  IMAD.MOV.U32 R22, RZ, RZ, RZ ;  /* 0x000000ffff167224 */ /* 0x000fe200078e00ff */
[----:B------:R-:W-:Y:S02]  /*0230*/  ISETP.GE.OR P0, PT, R25, UR10, !P0 ;  /* 0x0000000a19007c0c */ /* 0x000fe4000c706670 */
[----:B------:R-:W-:Y:S01]  /*0240*/  ISETP.GE.OR P3, PT, R29, UR10, !P3 ;  /* 0x0000000a1d007c0c */ /* 0x000fe2000df66670 */
[----:B------:R-:W1:Y:S01]  /*0250*/  @!P4 LDC.64 R12, c[0x0][0x380] ;  /* 0x0000e000ff0ccb82 */ /* 0x000e620000000a00 */
[----:B------:R-:W-:-:S02]  /*0260*/  ISETP.GE.OR P2, PT, R23, UR10, !P2 ;  /* 0x0000000a17007c0c */ /* 0x000fc4000d746670 */
[----:B------:R-:W-:-:S05]  /*0270*/  ISETP.GE.OR P1, PT, R21, UR10, !P1 ;  /* 0x0000000a15007c0c */ /* 0x000fca000cf26670 */
[----:B------:R-:W3:Y:S08]  /*0280*/  @!P6 LDC.64 R6, c[0x0][0x380] ;  /* 0x0000e000ff06eb82 */ /* 0x000ef00000000a00 */
[----:B------:R-:W4:Y:S08]  /*0290*/  @!P5 LDC.64 R8, c[0x0][0x380] ;  /* 0x0000e000ff08db82 */ /* 0x000f300000000a00 */
[----:B------:R-:W5:Y:S01]  /*02a0*/  @!P0 LDC.64 R10, c[0x0][0x380] ;  /* 0x0000e000ff0a8b82 */ /* 0x000f620000000a00 */
[----:B-1----:R-:W-:-:S04]  /*02b0*/  @!P4 IMAD.WIDE.U32 R12, R27, 0x4, R12 ;  /* 0x000000041b0cc825 */ /* 0x002fc800078e000c */
[----:B------:R-:W-:Y:S01]  /*02c0*/  IMAD.MOV.U32 R28, RZ, RZ, RZ ;  /* 0x000000ffff1c7224 */ /* 0x000fe200078e00ff */
[----:B------:R-:W2:Y:S02]  /*02d0*/  @!P4 LDG.E R22, desc[UR8][R12.64] ;  /* 0x000000080c16c981 */ /* 0x000ea4000c1e1900 */
[----:B------:R-:W1:Y:S08]  /*02e0*/  @!P3 LDC.64 R14, c[0x0][0x380] ;  /* 0x0000e000ff0ebb82 */ /* 0x000e700000000a00 */
[----:B0-----:R-:W0:Y:S08]  /*02f0*/  @!P2 LDC.64 R2, c[0x0][0x380] ;  /* 0x0000e000ff02ab82 */ /* 0x001e300000000a00 */
[----:B------:R-:W0:Y:S01]  /*0300*/  @!P1 LDC.64 R4, c[0x0][0x380] ;  /* 0x0000e000ff049b82 */ /* 0x000e220000000a00 */
[----:B---3--:R-:W-:Y:S01]  /*0310*/  @!P6 IMAD.WIDE.U32 R6, R19, 0x4, R6 ;  /* 0x000000041306e825 */ /* 0x008fe200078e0006 */
[----:B------:R-:W-:-:S03]  /*0320*/  MOV R19, RZ ;  /* 0x000000ff00137202 */ /* 0x000fc60000000f00 */
[----:B----4-:R-:W-:-:S04]  /*0330*/  @!P5 IMAD.WIDE.U32 R26, R17, 0x4, R8 ;  /* 0x00000004111ad825 */ /* 0x010fc800078e0008 */
[----:B------:R-:W-:Y:S01]  /*0340*/  IMAD.MOV.U32 R8, RZ, RZ, RZ ;  /* 0x000000ffff087224 */ /* 0x000fe200078e00ff */
[----:B------:R-:W3:Y:S01]  /*0350*/  @!P5 LDG.E R19, desc[UR8][R26.64] ;  /* 0x000000081a13d981 */ /* 0x000ee2000c1e1900 */
[----:B------:R-:W-:Y:S02]  /*0360*/  IMAD.MOV.U32 R17, RZ, RZ, RZ ;  /* 0x000000ffff117224 */ /* 0x000fe400078e00ff */
[----:B-----5:R-:W-:-:S04]  /*0370*/  @!P0 IMAD.WIDE.U32 R10, R25, 0x4, R10 ;  /* 0x00000004190a8825 */ /* 0x020fc800078e000a */
[----:B-1----:R-:W-:Y:S01]  /*0380*/  @!P3 IMAD.WIDE.U32 R14, R29, 0x4, R14 ;  /* 0x000000041d0eb825 */ /* 0x002fe200078e000e */
[----:B------:R-:W4:Y:S03]  /*0390*/  @!P0 LDG.E R24, desc[UR8][R10.64] ;  /* 0x000000080a188981 */ /* 0x000f26000c1e1900 */
[----:B0-----:R-:W-:Y:S01]  /*03a0*/  @!P2 IMAD.WIDE.U32 R2, R23, 0x4, R2 ;  /* 0x000000041702a825 */ /* 0x001fe200078e0002 */
[----:B------:R-:W5:Y:S03]  /*03b0*/  @!P3 LDG.E R20, desc[UR8][R14.64] ;  /* 0x000000080e14b981 */ /* 0x000f66000c1e1900 */
[----:B------:R-:W-:Y:S01]  /*03c0*/  @!P1 IMAD.WIDE.U32 R4, R21, 0x4, R4 ;  /* 0x0000000415049825 */ /* 0x000fe200078e0004 */
[----:B------:R0:W5:Y:S04]  /*03d0*/  @!P2 LDG.E R28, desc[UR8][R2.64] ;  /* 0x00000008021ca981 */ /* 0x000168000c1e1900 */
[----:B------:R-:W5:Y:S04]  /*03e0*/  @!P1 LDG.E R8, desc[UR8][R4.64] ;  /* 0x0000000804089981 */ /* 0x000f68000c1e1900 */
[----:B------:R-:W5:Y:S01]  /*03f0*/  @!P6 LDG.E R17, desc[UR8][R6.64] ;  /* 0x000000080611e981 */ /* 0x000f62000c1e1900 */
[----:B------:R-:W1:Y:S01]  /*0400*/  S2UR UR6, SR_CgaCtaId ;  /* 0x00000000000679c3 */ /* 0x000e620000008800 */
[----:B------:R-:W-:-:S02]  /*0410*/  UMOV UR4, 0x400 ;  /* 0x0000040000047882 */ /* 0x000fc40000000000 */
[----:B-1----:R-:W-:-:S06]  /*0420*/  ULEA UR7, UR6, UR4, 0x18 ;  /* 0x0000000406077291 */ /* 0x002fcc000f8ec0ff */
[----:B------:R-:W-:-:S05]  /*0430*/  LEA R9, R18, UR7, 0x2 ;  /* 0x0000000712097c11 */ /* 0x000fca000f8e10ff */
[----:B0-----:R-:W-:Y:S01]  /*0440*/  IMAD R2, R18, 0x1c, R9 ;  /* 0x0000001c12027824 */ /* 0x001fe200078e0209 */
[----:B------:R-:W-:-:S04]  /*0450*/  UIADD3 UR5, UPT, UPT, UR4, 0x1000, URZ ;  /* 0x0000100004057890 */ /* 0x000fc8000fffe0ff */
[----:B------:R-:W-:Y:S01]  /*0460*/  ULEA UR5, UR6, UR5, 0x18 ;  /* 0x0000000506057291 */ /* 0x000fe2000f8ec0ff */
[----:B------:R-:W-:Y:S01]  /*0470*/  ISETP.NE.AND P6, PT, R18, RZ, PT ;  /* 0x000000ff1200720c */ /* 0x000fe20003fc5270 */
[----:B--2---:R-:W-:Y:S04]  /*0480*/  STS [R9], R16 ;  /* 0x0000001009007388 */ /* 0x004fe80000000800 */
[----:B------:R-:W-:Y:S04]  /*0490*/  STS [R9+0x400], R22 ;  /* 0x0004001609007388 */ /* 0x000fe80000000800 */
[----:B---3--:R-:W-:Y:S04]  /*04a0*/  STS [R9+0xe00], R19 ;  /* 0x000e001309007388 */ /* 0x008fe80000000800 */
[----:B----4-:R-:W-:Y:S04]  /*04b0*/  STS [R9+0x200], R24 ;  /* 0x0002001809007388 */ /* 0x010fe80000000800 */
[----:B-----5:R-:W-:Y:S04]  /*04c0*/  STS [R9+0x600], R20 ;  /* 0x0006001409007388 */ /* 0x020fe80000000800 */
[----:B------:R-:W-:Y:S04]  /*04d0*/  STS [R9+0x800], R28 ;  /* 0x0008001c09007388 */ /* 0x000fe80000000800 */
[----:B------:R-:W-:Y:S04]  /*04e0*/  STS [R9+0xa00], R8 ;  /* 0x000a000809007388 */ /* 0x000fe80000000800 */
[----:B------:R-:W-:Y:S01]  /*04f0*/  STS [R9+0xc00], R17 ;  /* 0x000c001109007388 */ /* 0x000fe20000000800 */
[----:B------:R-:W-:Y:S06]  /*0500*/  BAR.SYNC.DEFER_BLOCKING 0x0 ;  /* 0x0000000000007b1d */ /* 0x000fec0000010000 */
[----:B------:R-:W-:Y:S04]  /*0510*/  LDS R3, [R2] ;  /* 0x0000000002037984 */ /* 0x000fe80000000800 */
[----:B------:R-:W0:Y:S04]  /*0520*/  LDS R4, [R2+0x4] ;  /* 0x0000040002047984 */ /* 0x000e280000000800 */
[----:B------:R-:W1:Y:S04]  /*0530*/  LDS R6, [R2+0x8] ;  /* 0x0000080002067984 */ /* 0x000e680000000800 */
[----:B------:R-:W2:Y:S04]  /*0540*/  LDS R10, [R2+0xc] ;  /* 0x00000c00020a7984 */ /* 0x000ea80000000800 */
[----:B------:R-:W3:Y:S04]  /*0550*/  LDS R12, [R2+0x10] ;  /* 0x00001000020c7984 */ /* 0x000ee80000000800 */
[----:B------:R-:W4:Y:S04]  /*0560*/  LDS R14, [R2+0x14] ;  /* 0x00001400020e7984 */ /* 0x000f280000000800 */
[----:B------:R-:W5:Y:S04]  /*0570*/  LDS R16, [R2+0x18] ;  /* 0x0000180002107984 */ /* 0x000f680000000800 */
[----:B------:R-:W5:Y:S01]  /*0580*/  LDS R8, [R2+0x1c] ;  /* 0x00001c0002087984 */ /* 0x000f620000000800 */
[----:B0-----:R-:W-:-:S04]  /*0590*/  IMAD.IADD R5, R3, 0x1, R4 ;  /* 0x0000000103057824 */ /* 0x001fc800078e0204 */
[----:B-1----:R-:W-:-:S04]  /*05a0*/  IMAD.IADD R7, R5, 0x1, R6 ;  /* 0x0000000105077824 */ /* 0x002fc800078e0206 */
[----:B--2---:R-:W-:-:S05]  /*05b0*/  IMAD.IADD R11, R7, 0x1, R10 ;  /* 0x00000001070b7824 */ /* 0x004fca00078e020a */
[----:B---3--:R-:W-:-:S05]  /*05c0*/  IADD3 R13, PT, PT, R11, R12, RZ ;  /* 0x0000000c0b0d7210 */ /* 0x008fca0007ffe0ff */
[----:B----4-:R-:W-:-:S04]  /*05d0*/  IMAD.IADD R15, R13, 0x1, R14 ;  /* 0x000000010d0f7824 */ /* 0x010fc800078e020e */
[----:B-----5:R-:W-:Y:S01]  /*05e0*/  IMAD.IADD R17, R15, 0x1, R16 ;  /* 0x000000010f117824 */ /* 0x020fe200078e0210 */
[----:B------:R-:W-:-:S03]  /*05f0*/  LEA R3, R18, UR5, 0x2 ;  /* 0x0000000512037c11 */ /* 0x000fc6000f8e10ff */
[----:B------:R-:W-:Y:S01]  /*0600*/  IMAD.IADD R8, R17, 0x1, R8 ;  /* 0x0000000111087824 */ /* 0x000fe200078e0208 */
[----:B------:R-:W-:Y:S04]  /*0610*/  STS [R2+0x4], R5 ;  /* 0x0000040502007388 */ /* 0x000fe80000000800 */
[----:B------:R-:W-:Y:S04]  /*0620*/  STS [R2+0x8], R7 ;  /* 0x0000080702007388 */ /* 0x000fe80000000800 */
[----:B------:R-:W-:Y:S04]  /*0630*/  STS [R2+0xc], R11 ;  /* 0x00000c0b02007388 */ /* 0x000fe80000000800 */
[----:B------:R-:W-:Y:S04]  /*0640*/  STS [R2+0x10], R13 ;  /* 0x0000100d02007388 */ /* 0x000fe80000000800 */
[----:B------:R-:W-:Y:S04]  /*0650*/  STS [R2+0x14], R15 ;  /* 0x0000140f02007388 */ /* 0x000fe80000000800 */
[----:B------:R-:W-:Y:S04]  /*0660*/  STS [R2+0x18], R17 ;  /* 0x0000181102007388 */ /* 0x000fe80000000800 */
[----:B------:R-:W-:Y:S04]  /*0670*/  STS [R2+0x1c], R8 ;  /* 0x00001c0802007388 */ /* 0x000fe80000000800 */
[----:B------:R-:W-:Y:S01]  /*0680*/  STS [R3], R8 ;  /* 0x0000000803007388 */ /* 0x000fe20000000800 */
[----:B------:R-:W-:Y:S06]  /*0690*/  BAR.SYNC.DEFER_BLOCKING 0x0 ;  /* 0x0000000000007b1d */ /* 0x000fec0000010000 */
[----:B------:R-:W-:Y:S04]  /*06a0*/  @P6 LDS R4, [R3] ;  /* 0x0000000003046984 */ /* 0x000fe80000000800 */
[----:B------:R-:W0:Y:S01]  /*06b0*/  @P6 LDS R5, [R3+-0x4] ;  /* 0xfffffc0003056984 */ /* 0x000e220000000800 */
[----:B------:R-:W-:-:S04]  /*06c0*/  UIADD3 UR4, UPT, UPT, UR4, 0x1200, URZ ;  /* 0x0000120004047890 */ /* 0x000fc8000fffe0ff */
[----:B------:R-:W-:Y:S01]  /*06d0*/  ULEA UR4, UR6, UR4, 0x18 ;  /* 0x0000000406047291 */ /* 0x000fe2000f8ec0ff */
[----:B0-----:R-:W-:-:S06]  /*06e0*/  @P6 IADD3 R5, PT, PT, R4, R5, RZ ;  /* 0x0000000504056210 */ /* 0x001fcc0007ffe0ff */
[----:B------:R-:W0:Y:S01]  /*06f0*/  @!P6 LDS R5, [UR7+0x1000] ;  /* 0x00100007ff05e984 */ /* 0x000e220008000800 */
[C---:B------:R-:W-:Y:S02]  /*0700*/  LEA R4, R18.reuse, UR4, 0x2 ;  /* 0x0000000412047c11 */ /* 0x040fe4000f8e10ff */
[----:B------:R-:W-:-:S03]  /*0710*/  ISETP.GE.U32.AND P0, PT, R18, 0x2, PT ;  /* 0x000000021200780c */ /* 0x000fc60003f06070 */
[----:B0-----:R-:W-:Y:S01]  /*0720*/  STS [R4], R5 ;  /* 0x0000000504007388 */ /* 0x001fe20000000800 */
[----:B------:R-:W-:Y:S09]  /*0730*/  BAR.SYNC.DEFER_BLOCKING 0x0 ;  /* 0x0000000000007b1d */ /* 0x000ff20000010000 */
[----:B------:R-:W-:Y:S04]  /*0740*/  @P0 LDS R6, [R4] ;  /* 0x0000000004060984 */ /* 0x000fe80000000800 */
[----:B------:R-:W0:Y:S02]  /*0750*/  @P0 LDS R7, [R4+-0x8] ;  /* 0xfffff80004070984 */ /* 0x000e240000000800 */
[----:B0-----:R-:W-:-:S06]  /*0760*/  @P0 IMAD.IADD R6, R6, 0x1, R7 ;  /* 0x0000000106060824 */ /* 0x001fcc00078e0207 */
[----:B------:R-:W0:Y:S01]  /*0770*/  @!P0 LDS R6, [R4] ;  /* 0x0000000004068984 */ /* 0x000e220000000800 */
        /* <DEDUP_REMOVED lines=19> */
[----:B0-----:R-:W-:-:S06]  /*08b0*/  @P0 IADD3 R5, PT, PT, R5, R6, RZ ;  /* 0x0000000605050210 */ /* 0x001fcc0007ffe0ff */
        /* <DEDUP_REMOVED lines=12> */
[----:B------:R-:W0:Y:S01]  /*0980*/  @P0 LDS R8, [R3+-0x100] ;  /* 0xffff000003080984 */ /* 0x000e220000000800 */
[----:B------:R-:W-:-:S02]  /*0990*/  P2R R10, PR, RZ, 0x40 ;  /* 0x00000040ff0a7803 */ /* 0x000fc40000000000 */
[----:B------:R-:W-:Y:S01]  /*09a0*/  ISETP.GE.AND P6, PT, R0, UR10, PT ;  /* 0x0000000a00007c0c */ /* 0x000fe2000bfc6270 */
[----:B0-----:R-:W-:-:S06]  /*09b0*/  @P0 IMAD.IADD R7, R7, 0x1, R8 ;  /* 0x0000000107070824 */ /* 0x001fcc00078e0208 */
[----:B------:R0:W1:Y:S01]  /*09c0*/  @!P0 LDS R7, [R3] ;  /* 0x0000000003078984 */ /* 0x0000620000000800 */
[C---:B------:R-:W-:Y:S01]  /*09d0*/  VIADD R5, R0.reuse, 0x80 ;  /* 0x0000008000057836 */ /* 0x040fe20000000000 */
[----:B------:R-:W-:Y:S02]  /*09e0*/  IADD3 R8, PT, PT, R0, 0x100, RZ ;  /* 0x0000010000087810 */ /* 0x000fe40007ffe0ff */
[----:B0-----:R-:W-:Y:S02]  /*09f0*/  P2R R3, PR, RZ, 0x40 ;  /* 0x00000040ff037803 */ /* 0x001fe40000000000 */
[----:B------:R-:W-:Y:S01]  /*0a00*/  ISETP.NE.AND P6, PT, R10, RZ, PT ;  /* 0x000000ff0a00720c */ /* 0x000fe20003fc5270 */
[C---:B------:R-:W-:Y:S01]  /*0a10*/  VIADD R6, R0.reuse, 0x200 ;  /* 0x0000020000067836 */ /* 0x040fe20000000000 */
[----:B------:R-:W-:Y:S01]  /*0a20*/  ISETP.GE.AND P5, PT, R5, UR10, PT ;  /* 0x0000000a05007c0c */ /* 0x000fe2000bfa6270 */
[----:B------:R-:W-:Y:S01]  /*0a30*/  VIADD R5, R0, 0x180 ;  /* 0x0000018000057836 */ /* 0x000fe20000000000 */
[----:B------:R-:W-:Y:S01]  /*0a40*/  ISETP.GE.AND P4, PT, R8, UR10, PT ;  /* 0x0000000a08007c0c */ /* 0x000fe2000bf86270 */
[C---:B------:R-:W-:Y:S01]  /*0a50*/  VIADD R8, R0.reuse, 0x280 ;  /* 0x0000028000087836 */ /* 0x040fe20000000000 */
[----:B------:R-:W-:Y:S01]  /*0a60*/  IADD3 R11, PT, PT, R0, 0x300, RZ ;  /* 0x00000300000b7810 */ /* 0x000fe20007ffe0ff */
[----:B------:R-:W-:Y:S01]  /*0a70*/  BSSY.RECONVERGENT B0, `(.L_x_0) ;  /* 0x0000021000007945 */ /* 0x000fe20003800200 */
[----:B------:R-:W-:-:S02]  /*0a80*/  ISETP.GE.AND P3, PT, R5, UR10, PT ;  /* 0x0000000a05007c0c */ /* 0x000fc4000bf66270 */
[----:B------:R-:W-:Y:S02]  /*0a90*/  ISETP.GE.AND P2, PT, R6, UR10, PT ;  /* 0x0000000a06007c0c */ /* 0x000fe4000bf46270 */
[----:B------:R-:W-:Y:S02]  /*0aa0*/  ISETP.GE.AND P1, PT, R8, UR10, PT ;  /* 0x0000000a08007c0c */ /* 0x000fe4000bf26270 */
[----:B------:R-:W-:Y:S01]  /*0ab0*/  ISETP.GE.AND P0, PT, R11, UR10, PT ;  /* 0x0000000a0b007c0c */ /* 0x000fe2000bf06270 */
[----:B-1----:R0:W-:Y:S01]  /*0ac0*/  STS [R4], R7 ;  /* 0x0000000704007388 */ /* 0x0021e20000000800 */
[----:B------:R-:W-:Y:S06]  /*0ad0*/  BAR.SYNC.DEFER_BLOCKING 0x0 ;  /* 0x0000000000007b1d */ /* 0x000fec0000010000 */
[----:B------:R-:W-:Y:S05]  /*0ae0*/  @!P6 BRA `(.L_x_1) ;  /* 0x000000000064e947 */ /* 0x000fea0003800000 */
[----:B0-----:R-:W-:Y:S04]  /*0af0*/  LDS R4, [R4+-0x4] ;  /* 0xfffffc0004047984 */ /* 0x001fe80000000800 */
[----:B------:R-:W0:Y:S04]  /*0b00*/  LDS R3, [R2] ;  /* 0x0000000002037984 */ /* 0x000e280000000800 */
[----:B------:R-:W1:Y:S04]  /*0b10*/  LDS R5, [R2+0x4] ;  /* 0x0000040002057984 */ /* 0x000e680000000800 */
[----:B------:R-:W2:Y:S04]  /*0b20*/  LDS R7, [R2+0x8] ;  /* 0x0000080002077984 */ /* 0x000ea80000000800 */
[----:B------:R-:W3:Y:S04]  /*0b30*/  LDS R11, [R2+0xc] ;  /* 0x00000c00020b7984 */ /* 0x000ee80000000800 */
[----:B------:R-:W4:Y:S04]  /*0b40*/  LDS R13, [R2+0x10] ;  /* 0x00001000020d7984 */ /* 0x000f280000000800 */
[----:B------:R-:W5:Y:S04]  /*0b50*/  LDS R15, [R2+0x14] ;  /* 0x00001400020f7984 */ /* 0x000f680000000800 */
[----:B------:R-:W5:Y:S04]  /*0b60*/  LDS R17, [R2+0x18] ;  /* 0x0000180002117984 */ /* 0x000f680000000800 */
[----:B------:R-:W5:Y:S01]  /*0b70*/  LDS R19, [R2+0x1c] ;  /* 0x00001c0002137984 */ /* 0x000f620000000800 */
[----:B0-----:R-:W-:-:S02]  /*0b80*/  IMAD.IADD R3, R4, 0x1, R3 ;  /* 0x0000000104037824 */ /* 0x001fc400078e0203 */
[----:B-1----:R-:W-:-:S03]  /*0b90*/  IMAD.IADD R5, R4, 0x1, R5 ;  /* 0x0000000104057824 */ /* 0x002fc600078e0205 */
[----:B------:R1:W-:Y:S01]  /*0ba0*/  STS [R2], R3 ;  /* 0x0000000302007388 */ /* 0x0003e20000000800 */
[----:B--2---:R-:W-:-:S03]  /*0bb0*/  IMAD.IADD R7, R4, 0x1, R7 ;  /* 0x0000000104077824 */ /* 0x004fc600078e0207 */
[----:B------:R1:W-:Y:S01]  /*0bc0*/  STS [R2+0x4], R5 ;  /* 0x0000040502007388 */ /* 0x0003e20000000800 */
[----:B---3--:R-:W-:-:S03]  /*0bd0*/  IADD3 R11, PT, PT, R4, R11, RZ ;  /* 0x0000000b040b7210 */ /* 0x008fc60007ffe0ff */
[----:B------:R1:W-:Y:S01]  /*0be0*/  STS [R2+0x8], R7 ;  /* 0x0000080702007388 */ /* 0x0003e20000000800 */
[----:B----4-:R-:W-:-:S03]  /*0bf0*/  IMAD.IADD R13, R4, 0x1, R13 ;  /* 0x00000001040d7824 */ /* 0x010fc600078e020d */
[----:B------:R1:W-:Y:S01]  /*0c00*/  STS [R2+0xc], R11 ;  /* 0x00000c0b02007388 */ /* 0x0003e20000000800 */
[----:B-----5:R-:W-:-:S03]  /*0c10*/  IMAD.IADD R15, R4, 0x1, R15 ;  /* 0x00000001040f7824 */ /* 0x020fc600078e020f */
[----:B------:R1:W-:Y:S01]  /*0c20*/  STS [R2+0x10], R13 ;  /* 0x0000100d02007388 */ /* 0x0003e20000000800 */
[----:B------:R-:W-:-:S03]  /*0c30*/  IMAD.IADD R17, R4, 0x1, R17 ;  /* 0x0000000104117824 */ /* 0x000fc600078e0211 */
[----:B------:R1:W-:Y:S01]  /*0c40*/  STS [R2+0x14], R15 ;  /* 0x0000140f02007388 */ /* 0x0003e20000000800 */
[----:B------:R-:W-:-:S03]  /*0c50*/  IADD3 R19, PT, PT, R4, R19, RZ ;  /* 0x0000001304137210 */ /* 0x000fc60007ffe0ff */
[----:B------:R1:W-:Y:S04]  /*0c60*/  STS [R2+0x18], R17 ;  /* 0x0000181102007388 */ /* 0x0003e80000000800 */
[----:B------:R1:W-:Y:S02]  /*0c70*/  STS [R2+0x1c], R19 ;  /* 0x00001c1302007388 */ /* 0x0003e40000000800 */
.L_x_1:
[----:B------:R-:W-:Y:S05]  /*0c80*/  BSYNC.RECONVERGENT B0 ;  /* 0x0000000000007941 */ /* 0x000fea0003800200 */
.L_x_0:
[----:B------:R-:W-:Y:S01]  /*0c90*/  BAR.SYNC.DEFER_BLOCKING 0x0 ;  /* 0x0000000000007b1d */ /* 0x000fe20000010000 */
[----:B------:R-:W-:-:S07]  /*0ca0*/  ISETP.GE.AND P6, PT, R0, UR10, PT ;  /* 0x0000000a00007c0c */ /* 0x000fce000bfc6270 */
[----:B-1----:R-:W1:Y:S06]  /*0cb0*/  LDC.64 R2, c[0x0][0x388] ;  /* 0x0000e200ff027b82 */ /* 0x002e6c0000000a00 */
[----:B------:R-:W2:Y:S04]  /*0cc0*/  @!P6 LDS R5, [R9] ;  /* 0x000000000905e984 */ /* 0x000ea80000000800 */
[----:B0-----:R-:W0:Y:S01]  /*0cd0*/  @!P5 LDS R7, [R9+0x200] ;  /* 0x000200000907d984 */ /* 0x001e220000000800 */
[----:B-1----:R-:W-:-:S03]  /*0ce0*/  IMAD.WIDE R2, R0, 0x4, R2 ;  /* 0x0000000400027825 */ /* 0x002fc600078e0202 */
[----:B------:R-:W1:Y:S01]  /*0cf0*/  @!P4 LDS R11, [R9+0x400] ;  /* 0x00040000090bc984 */ /* 0x000e620000000800 */
[----:B------:R-:W-:-:S03]  /*0d00*/  VIADD R0, R0, 0x380 ;  /* 0x0000038000007836 */ /* 0x000fc60000000000 */
[----:B------:R-:W3:Y:S04]  /*0d10*/  @!P3 LDS R13, [R9+0x600] ;  /* 0x00060000090db984 */ /* 0x000ee80000000800 */
[----:B------:R-:W4:Y:S04]  /*0d20*/  @!P2 LDS R15, [R9+0x800] ;  /* 0x00080000090fa984 */ /* 0x000f280000000800 */
[----:B------:R-:W5:Y:S04]  /*0d30*/  @!P1 LDS R17, [R9+0xa00] ;  /* 0x000a000009119984 */ /* 0x000f680000000800 */
[----:B------:R-:W5:Y:S04]  /*0d40*/  @!P0 LDS R19, [R9+0xc00] ;  /* 0x000c000009138984 */ /* 0x000f680000000800 */
[----:B--2---:R2:W-:Y:S01]  /*0d50*/  @!P6 STG.E desc[UR8][R2.64], R5 ;  /* 0x000000050200e986 */ /* 0x0045e2000c101908 */
[----:B------:R-:W-:-:S03]  /*0d60*/  ISETP.GE.AND P6, PT, R0, UR10, PT ;  /* 0x0000000a00007c0c */ /* 0x000fc6000bfc6270 */
[----:B0-----:R2:W-:Y:S04]  /*0d70*/  @!P5 STG.E desc[UR8][R2.64+0x200], R7 ;  /* 0x000200070200d986 */ /* 0x0015e8000c101908 */
[----:B-1----:R2:W-:Y:S04]  /*0d80*/  @!P4 STG.E desc[UR8][R2.64+0x400], R11 ;  /* 0x0004000b0200c986 */ /* 0x0025e8000c101908 */
[----:B---3--:R2:W-:Y:S04]  /*0d90*/  @!P3 STG.E desc[UR8][R2.64+0x600], R13 ;  /* 0x0006000d0200b986 */ /* 0x0085e8000c101908 */
[----:B----4-:R2:W-:Y:S04]  /*0da0*/  @!P2 STG.E desc[UR8][R2.64+0x800], R15 ;  /* 0x0008000f0200a986 */ /* 0x0105e8000c101908 */
[----:B-----5:R2:W-:Y:S04]  /*0db0*/  @!P1 STG.E desc[UR8][R2.64+0xa00], R17 ;  /* 0x000a001102009986 */ /* 0x0205e8000c101908 */
[----:B------:R2:W-:Y:S01]  /*0dc0*/  @!P0 STG.E desc[UR8][R2.64+0xc00], R19 ;  /* 0x000c001302008986 */ /* 0x0005e2000c101908 */
[----:B------:R-:W-:Y:S05]  /*0dd0*/  @P6 EXIT ;  /* 0x000000000000694d */ /* 0x000fea0003800000 */
[----:B------:R-:W0:Y:S04]  /*0de0*/  LDS R9, [R9+0xe00] ;  /* 0x000e000009097984 */ /* 0x000e280000000800 */
[----:B0-----:R-:W-:Y:S01]  /*0df0*/  STG.E desc[UR8][R2.64+0xe00], R9 ;  /* 0x000e000902007986 */ /* 0x001fe2000c101908 */
[----:B------:R-:W-:Y:S05]  /*0e00*/  EXIT ;  /* 0x000000000000794d */ /* 0x000fea0003800000 */
.L_x_2:
[----:B------:R-:W-:-:S00]  /*0e10*/  BRA `(.L_x_2) ;  /* 0xfffffffc00fc7947 */ /* 0x000fc0000383ffff */
[----:B------:R-:W-:-:S00]  /*0e20*/  NOP ;  /* 0x0000000000007918 */ /* 0x000fc00000000000 */
        /* <DEDUP_REMOVED lines=13> */
.L_x_3:


//--------------------- .nv.shared._Z11scan_coarsePiS_i --------------------------
	.section	.nv.shared._Z11scan_coarsePiS_i,"aw",@nobits
	.sectionflags	@""
	.align	4
.nv.shared._Z11scan_coarsePiS_i:
	.zero		6144


//--------------------- .nv.shared.reserved.0     --------------------------
	.section	.nv.shared.reserved.0,"aw",@nobits
	.weak		__nv_reservedSMEM_offset_0_alias
	.size		__nv_reservedSMEM_offset_0_alias, 0, 64
	.other		__nv_reservedSMEM_offset_0_alias,@"STO_CUDA_RESERVED_SHARED STV_DEFAULT"
__nv_reservedSMEM_offset_0_alias:
	.zero		0
	.zero		64


//--------------------- .nv.constant0._Z11scan_coarsePiS_i --------------------------
	.section	.nv.constant0._Z11scan_coarsePiS_i,"a",@progbits
	.sectionflags	@""
	.align	4
.nv.constant0._Z11scan_coarsePiS_i:
	.zero		916


//--------------------- SYMBOLS --------------------------

	.type		.nv.reservedSmem.offset0,@object
	.size		.nv.reservedSmem.offset0,0x4
	.type		.nv.reservedSmem.cap,@object
	.size		.nv.reservedSmem.cap,0x4
